	.headerflags	@"EF_CUDA_TEXMODE_UNIFIED EF_CUDA_64BIT_ADDRESS EF_CUDA_ACCELERATORS EF_CUDA_SM90 EF_CUDA_VIRTUAL_SM(EF_CUDA_SM90)"
	.elftype	@"ET_EXEC"


//--------------------- .nv.info                  --------------------------
	.section	.nv.info,"",@"SHT_CUDA_INFO"
	.align	4


	//----- nvinfo : EIATTR_REGCOUNT
	.align		4
        /*0000*/ 	.byte	0x04, 0x2f
        /*0002*/ 	.short	(.L_3 - .L_2)
	.align		4
.L_2:
        /*0004*/ 	.word	index@(triton_poi_fused__native_batch_norm_legit_no_training_add_relu_21)
        /*0008*/ 	.word	0x0000001c


	//----- nvinfo : EIATTR_MIN_STACK_SIZE
	.align		4
.L_3:
        /*000c*/ 	.byte	0x04, 0x12
        /*000e*/ 	.short	(.L_5 - .L_4)
	.align		4
.L_4:
        /*0010*/ 	.word	index@(triton_poi_fused__native_batch_norm_legit_no_training_add_relu_21)
        /*0014*/ 	.word	0x00000000


	//----- nvinfo : EIATTR_FRAME_SIZE
	.align		4
.L_5:
        /*0018*/ 	.byte	0x04, 0x11
        /*001a*/ 	.short	(.L_7 - .L_6)
	.align		4
.L_6:
        /*001c*/ 	.word	index@(triton_poi_fused__native_batch_norm_legit_no_training_add_relu_21)
        /*0020*/ 	.word	0x00000000


	//----- nvinfo : EIATTR_MIN_STACK_SIZE
	.align		4
.L_7:
        /*0024*/ 	.byte	0x04, 0x12
        /*0026*/ 	.short	(.L_9 - .L_8)
	.align		4
.L_8:
        /*0028*/ 	.word	index@(triton_poi_fused__native_batch_norm_legit_no_training_add_relu_21)
        /*002c*/ 	.word	0x00000000
.L_9:


//--------------------- .nv.info.triton_poi_fused__native_batch_norm_legit_no_training_add_relu_21 --------------------------
	.section	.nv.info.triton_poi_fused__native_batch_norm_legit_no_training_add_relu_21,"",@"SHT_CUDA_INFO"
	.sectionflags	@""
	.align	4


	//----- nvinfo : EIATTR_CUDA_API_VERSION
	.align		4
        /*0000*/ 	.byte	0x04, 0x37
        /*0002*/ 	.short	(.L_11 - .L_10)
.L_10:
        /*0004*/ 	.word	0x0000007c


	//----- nvinfo : EIATTR_KPARAM_INFO
	.align		4
.L_11:
        /*0008*/ 	.byte	0x04, 0x17
        /*000a*/ 	.short	(.L_13 - .L_12)
.L_12:
        /*000c*/ 	.word	0x00000000
        /*0010*/ 	.short	0x000b
        /*0012*/ 	.short	0x0058
        /*0014*/ 	.byte	0x00, 0xf0, 0x11, 0x00


	//----- nvinfo : EIATTR_KPARAM_INFO
	.align		4
.L_13:
        /*0018*/ 	.byte	0x04, 0x17
        /*001a*/ 	.short	(.L_15 - .L_14)
.L_14:
        /*001c*/ 	.word	0x00000000
        /*0020*/ 	.short	0x000a
        /*0022*/ 	.short	0x0050
        /*0024*/ 	.byte	0x00, 0xf4, 0x21, 0x00


	//----- nvinfo : EIATTR_KPARAM_INFO
	.align		4
.L_15:
        /*0028*/ 	.byte	0x04, 0x17
        /*002a*/ 	.short	(.L_17 - .L_16)
.L_16:
        /*002c*/ 	.word	0x00000000
        /*0030*/ 	.short	0x0009
        /*0032*/ 	.short	0x0048
        /*0034*/ 	.byte	0x00, 0xf4, 0x21, 0x00


	//----- nvinfo : EIATTR_KPARAM_INFO
	.align		4
.L_17:
        /*0038*/ 	.byte	0x04, 0x17
        /*003a*/ 	.short	(.L_19 - .L_18)
.L_18:
        /*003c*/ 	.word	0x00000000
        /*0040*/ 	.short	0x0008
        /*0042*/ 	.short	0x0040
        /*0044*/ 	.byte	0x00, 0xf4, 0x21, 0x00


	//----- nvinfo : EIATTR_KPARAM_INFO
	.align		4
.L_19:
        /*0048*/ 	.byte	0x04, 0x17
        /*004a*/ 	.short	(.L_21 - .L_20)
.L_20:
        /*004c*/ 	.word	0x00000000
        /*0050*/ 	.short	0x0007
        /*0052*/ 	.short	0x0038
        /*0054*/ 	.byte	0x00, 0xf4, 0x21, 0x00


	//----- nvinfo : EIATTR_KPARAM_INFO
	.align		4
.L_21:
        /*0058*/ 	.byte	0x04, 0x17
        /*005a*/ 	.short	(.L_23 - .L_22)
.L_22:
        /*005c*/ 	.word	0x00000000
        /*0060*/ 	.short	0x0006
        /*0062*/ 	.short	0x0030
        /*0064*/ 	.byte	0x00, 0xf4, 0x21, 0x00


	//----- nvinfo : EIATTR_KPARAM_INFO
	.align		4
.L_23:
        /*0068*/ 	.byte	0x04, 0x17
        /*006a*/ 	.short	(.L_25 - .L_24)
.L_24:
        /*006c*/ 	.word	0x00000000
        /*0070*/ 	.short	0x0005
        /*0072*/ 	.short	0x0028
        /*0074*/ 	.byte	0x00, 0xf4, 0x21, 0x00


	//----- nvinfo : EIATTR_KPARAM_INFO
	.align		4
.L_25:
        /*0078*/ 	.byte	0x04, 0x17
        /*007a*/ 	.short	(.L_27 - .L_26)
.L_26:
        /*007c*/ 	.word	0x00000000
        /*0080*/ 	.short	0x0004
        /*0082*/ 	.short	0x0020
        /*0084*/ 	.byte	0x00, 0xf4, 0x21, 0x00


	//----- nvinfo : EIATTR_KPARAM_INFO
	.align		4
.L_27:
        /*0088*/ 	.byte	0x04, 0x17
        /*008a*/ 	.short	(.L_29 - .L_28)
.L_28:
        /*008c*/ 	.word	0x00000000
        /*0090*/ 	.short	0x0003
        /*0092*/ 	.short	0x0018
        /*0094*/ 	.byte	0x00, 0xf4, 0x21, 0x00


	//----- nvinfo : EIATTR_KPARAM_INFO
	.align		4
.L_29:
        /*0098*/ 	.byte	0x04, 0x17
        /*009a*/ 	.short	(.L_31 - .L_30)
.L_30:
        /*009c*/ 	.word	0x00000000
        /*00a0*/ 	.short	0x0002
        /*00a2*/ 	.short	0x0010
        /*00a4*/ 	.byte	0x00, 0xf4, 0x21, 0x00


	//----- nvinfo : EIATTR_KPARAM_INFO
	.align		4
.L_31:
        /*00a8*/ 	.byte	0x04, 0x17
        /*00aa*/ 	.short	(.L_33 - .L_32)
.L_32:
        /*00ac*/ 	.word	0x00000000
        /*00b0*/ 	.short	0x0001
        /*00b2*/ 	.short	0x0008
        /*00b4*/ 	.byte	0x00, 0xf4, 0x21, 0x00


	//----- nvinfo : EIATTR_KPARAM_INFO
	.align		4
.L_33:
        /*00b8*/ 	.byte	0x04, 0x17
        /*00ba*/ 	.short	(.L_35 - .L_34)
.L_34:
        /*00bc*/ 	.word	0x00000000
        /*00c0*/ 	.short	0x0000
        /*00c2*/ 	.short	0x0000
        /*00c4*/ 	.byte	0x00, 0xf4, 0x21, 0x00


	//----- nvinfo : EIATTR_SPARSE_MMA_MASK
	.align		4
.L_35:
        /*00c8*/ 	.byte	0x03, 0x50
        /*00ca*/ 	.short	0x0000


	//----- nvinfo : EIATTR_MAXREG_COUNT
	.align		4
        /*00cc*/ 	.byte	0x03, 0x1b
        /*00ce*/ 	.short	0x00ff


	//----- nvinfo : EIATTR_EXIT_INSTR_OFFSETS
	.align		4
        /*00d0*/ 	.byte	0x04, 0x1c
        /*00d2*/ 	.short	(.L_37 - .L_36)


	//   ....[0]....
.L_36:
        /*00d4*/ 	.word	0x000004a0


	//----- nvinfo : EIATTR_REQNTID
	.align		4
.L_37:
        /*00d8*/ 	.byte	0x04, 0x10
        /*00da*/ 	.short	(.L_39 - .L_38)
.L_38:
        /*00dc*/ 	.word	0x00000080
        /*00e0*/ 	.word	0x00000001
        /*00e4*/ 	.word	0x00000001


	//----- nvinfo : EIATTR_CBANK_PARAM_SIZE
	.align		4
.L_39:
        /*00e8*/ 	.byte	0x03, 0x19
        /*00ea*/ 	.short	0x005c


	//----- nvinfo : EIATTR_PARAM_CBANK
	.align		4
        /*00ec*/ 	.byte	0x04, 0x0a
        /*00ee*/ 	.short	(.L_41 - .L_40)
	.align		4
.L_40:
        /*00f0*/ 	.word	index@(.nv.constant0.triton_poi_fused__native_batch_norm_legit_no_training_add_relu_21)
        /*00f4*/ 	.short	0x0210
        /*00f6*/ 	.short	0x005c


	//----- nvinfo : EIATTR_SW_WAR
	.align		4
.L_41:
        /*00f8*/ 	.byte	0x04, 0x36
        /*00fa*/ 	.short	(.L_43 - .L_42)
.L_42:
        /*00fc*/ 	.word	0x00000008
.L_43:


//--------------------- .nv.callgraph             --------------------------
	.section	.nv.callgraph,"",@"SHT_CUDA_CALLGRAPH"
	.align	4
	.sectionentsize	8
	.align		4
        /*0000*/ 	.word	0x00000000
	.align		4
        /*0004*/ 	.word	0xffffffff
	.align		4
        /*0008*/ 	.word	0x00000000
	.align		4
        /*000c*/ 	.word	0xfffffffe
	.align		4
        /*0010*/ 	.word	0x00000000
	.align		4
        /*0014*/ 	.word	0xfffffffd
	.align		4
        /*0018*/ 	.word	0x00000000
	.align		4
        /*001c*/ 	.word	0xfffffffc


//--------------------- .nv.constant4             --------------------------
	.section	.nv.constant4,"a",@progbits
	.align	8
	.align		8
.nv.constant4:
        /*0000*/ 	.dword	_$_str
	.align		8
        /*0008*/ 	.dword	_$_str_$_2


//--------------------- .text.triton_poi_fused__native_batch_norm_legit_no_training_add_relu_21 --------------------------
	.section	.text.triton_poi_fused__native_batch_norm_legit_no_training_add_relu_21,"ax",@progbits
	.align	128
        .global         triton_poi_fused__native_batch_norm_legit_no_training_add_relu_21
        .type           triton_poi_fused__native_batch_norm_legit_no_training_add_relu_21,@function
        .size           triton_poi_fused__native_batch_norm_legit_no_training_add_relu_21,(.L_x_1 - triton_poi_fused__native_batch_norm_legit_no_training_add_relu_21)
        .other          triton_poi_fused__native_batch_norm_legit_no_training_add_relu_21,@"STO_CUDA_ENTRY STV_DEFAULT"
triton_poi_fused__native_batch_norm_legit_no_training_add_relu_21:
.text.triton_poi_fused__native_batch_norm_legit_no_training_add_relu_21:
[----:B------:R-:W-:Y:S01]  /*0000*/  LDC R1, c[0x0][0x28] ;  /* 0x00000a00ff017b82 */ /* 0x000fe20000000800 */
[----:B------:R-:W1:Y:S07]  /*0010*/  S2R R10, SR_TID.X ;  /* 0x00000000000a7919 */ /* 0x000e6e0000002100 */
[----:B------:R-:W2:Y:S01]  /*0020*/  LDC.64 R14, c[0x0][0x228] ;  /* 0x00008a00ff0e7b82 */ /* 0x000ea20000000a00 */
[----:B------:R-:W-:Y:S01]  /*0030*/  ULDC.64 UR4, c[0x0][0x208] ;  /* 0x0000820000047ab9 */ /* 0x000fe20000000a00 */
[----:B------:R-:W3:Y:S06]  /*0040*/  S2R R3, SR_CTAID.X ;  /* 0x0000000000037919 */ /* 0x000eec0000002500 */
[----:B------:R-:W4:Y:S08]  /*0050*/  LDC.64 R22, c[0x0][0x250] ;  /* 0x00009400ff167b82 */ /* 0x000f300000000a00 */
[----:B------:R-:W5:Y:S08]  /*0060*/  LDC.64 R18, c[0x0][0x248] ;  /* 0x00009200ff127b82 */ /* 0x000f700000000a00 */
[----:B------:R-:W5:Y:S01]  /*0070*/  LDC.64 R24, c[0x0][0x218] ;  /* 0x00008600ff187b82 */ /* 0x000f620000000a00 */
[----:B-1----:R-:W-:-:S07]  /*0080*/  LOP3.LUT R10, R10, 0x7f, RZ, 0xc0, !PT ;  /* 0x0000007f0a0a7812 */ /* 0x002fce00078ec0ff */
[----:B------:R-:W1:Y:S01]  /*0090*/  LDC.64 R16, c[0x0][0x220] ;  /* 0x00008800ff107b82 */ /* 0x000e620000000a00 */
[----:B---3--:R-:W-:Y:S02]  /*00a0*/  SHF.R.S32.HI R0, RZ, 0x18, R3 ;  /* 0x00000018ff007819 */ /* 0x008fe40000011403 */
[----:B------:R-:W-:Y:S02]  /*00b0*/  LEA R10, R3, R10, 0x7 ;  /* 0x0000000a030a7211 */ /* 0x000fe400078e38ff */
[----:B------:R-:W-:-:S03]  /*00c0*/  SGXT R3, R0, 0x1 ;  /* 0x000000010003781a */ /* 0x000fc60000000200 */
[----:B------:R-:W3:Y:S01]  /*00d0*/  LDC.64 R20, c[0x0][0x240] ;  /* 0x00009000ff147b82 */ /* 0x000ee20000000a00 */
[----:B------:R-:W-:-:S04]  /*00e0*/  LEA.HI R3, R3, R10, RZ, 0x8 ;  /* 0x0000000a03037211 */ /* 0x000fc800078f40ff */
[----:B------:R-:W-:-:S03]  /*00f0*/  LOP3.LUT R3, R3, 0xffffff00, RZ, 0xc0, !PT ;  /* 0xffffff0003037812 */ /* 0x000fc600078ec0ff */
[----:B------:R-:W3:Y:S01]  /*0100*/  LDC.64 R8, c[0x0][0x230] ;  /* 0x00008c00ff087b82 */ /* 0x000ee20000000a00 */
[----:B------:R-:W-:-:S05]  /*0110*/  IADD3 R13, R10, -R3, RZ ;  /* 0x800000030a0d7210 */ /* 0x000fca0007ffe0ff */
[C---:B--2---:R-:W-:Y:S02]  /*0120*/  IMAD.WIDE R14, R13.reuse, 0x4, R14 ;  /* 0x000000040d0e7825 */ /* 0x044fe400078e020e */
[----:B------:R-:W2:Y:S02]  /*0130*/  LDC.64 R6, c[0x0][0x238] ;  /* 0x00008e00ff067b82 */ /* 0x000ea40000000a00 */
[C---:B----4-:R-:W-:Y:S01]  /*0140*/  IMAD.WIDE R22, R13.reuse, 0x4, R22 ;  /* 0x000000040d167825 */ /* 0x050fe200078e0216 */
[----:B------:R4:W2:Y:S04]  /*0150*/  LDG.E.EL R0, desc[UR4][R14.64] ;  /* 0x000000040e007981 */ /* 0x0008a8000c2e1900 */
[----:B------:R-:W2:Y:S01]  /*0160*/  LDG.E.EL R11, desc[UR4][R22.64] ;  /* 0x00000004160b7981 */ /* 0x000ea2000c2e1900 */
[----:B------:R-:W2:Y:S01]  /*0170*/  LDC.64 R4, c[0x0][0x258] ;  /* 0x00009600ff047b82 */ /* 0x000ea20000000a00 */
[----:B-----5:R-:W-:-:S04]  /*0180*/  IMAD.WIDE R18, R13, 0x4, R18 ;  /* 0x000000040d127825 */ /* 0x020fc800078e0212 */
[C---:B0---4-:R-:W-:Y:S02]  /*0190*/  IMAD.WIDE R14, R10.reuse, 0x4, R24 ;  /* 0x000000040a0e7825 */ /* 0x051fe400078e0218 */
[----:B------:R-:W4:Y:S01]  /*01a0*/  LDG.E.EL R19, desc[UR4][R18.64] ;  /* 0x0000000412137981 */ /* 0x000f22000c2e1900 */
[----:B------:R-:W0:Y:S01]  /*01b0*/  LDC.64 R2, c[0x0][0x260] ;  /* 0x00009800ff027b82 */ /* 0x000e220000000a00 */
[C---:B-1----:R-:W-:Y:S02]  /*01c0*/  IMAD.WIDE R16, R13.reuse, 0x4, R16 ;  /* 0x000000040d107825 */ /* 0x042fe400078e0210 */
[----:B------:R-:W5:Y:S02]  /*01d0*/  LDG.E R14, desc[UR4][R14.64] ;  /* 0x000000040e0e7981 */ /* 0x000f64000c1e1900 */
[----:B---3--:R-:W-:Y:S02]  /*01e0*/  IMAD.WIDE R20, R10, 0x4, R20 ;  /* 0x000000040a147825 */ /* 0x008fe400078e0214 */
[----:B------:R-:W5:Y:S02]  /*01f0*/  LDG.E.EL R17, desc[UR4][R16.64] ;  /* 0x0000000410117981 */ /* 0x000f64000c2e1900 */
[----:B------:R-:W-:-:S02]  /*0200*/  IMAD.WIDE R8, R13, 0x4, R8 ;  /* 0x000000040d087825 */ /* 0x000fc400078e0208 */
[----:B------:R-:W4:Y:S02]  /*0210*/  LDG.E R12, desc[UR4][R20.64] ;  /* 0x00000004140c7981 */ /* 0x000f24000c1e1900 */
[C---:B--2---:R-:W-:Y:S02]  /*0220*/  IMAD.WIDE R6, R13.reuse, 0x4, R6 ;  /* 0x000000040d067825 */ /* 0x044fe400078e0206 */
[----:B------:R-:W2:Y:S02]  /*0230*/  LDG.E.EL R8, desc[UR4][R8.64] ;  /* 0x0000000408087981 */ /* 0x000ea4000c2e1900 */
[C---:B------:R-:W-:Y:S02]  /*0240*/  IMAD.WIDE R4, R13.reuse, 0x4, R4 ;  /* 0x000000040d047825 */ /* 0x040fe400078e0204 */
[----:B------:R-:W2:Y:S04]  /*0250*/  LDG.E.EL R7, desc[UR4][R6.64] ;  /* 0x0000000406077981 */ /* 0x000ea8000c2e1900 */
[----:B------:R1:W3:Y:S01]  /*0260*/  LDG.E.EL R4, desc[UR4][R4.64] ;  /* 0x0000000404047981 */ /* 0x0002e2000c2e1900 */
[----:B0-----:R-:W-:-:S05]  /*0270*/  IMAD.WIDE R2, R13, 0x4, R2 ;  /* 0x000000040d027825 */ /* 0x001fca00078e0202 */
[----:B------:R0:W3:Y:S01]  /*0280*/  LDG.E.EL R13, desc[UR4][R2.64] ;  /* 0x00000004020d7981 */ /* 0x0000e2000c2e1900 */
[----:B-1----:R-:W-:Y:S01]  /*0290*/  HFMA2.MMA R5, -RZ, RZ, 1.625, 0 ;  /* 0x3e800000ff057435 */ /* 0x002fe200000001ff */
[----:B0-----:R-:W0:Y:S02]  /*02a0*/  LDC.64 R2, c[0x0][0x210] ;  /* 0x00008400ff027b82 */ /* 0x001e240000000a00 */
[----:B0-----:R-:W-:-:S04]  /*02b0*/  IMAD.WIDE R2, R10, 0x4, R2 ;  /* 0x000000040a027825 */ /* 0x001fc800078e0202 */
[----:B------:R-:W-:Y:S01]  /*02c0*/  FADD R0, R0, 9.9999997473787516356e-06 ;  /* 0x3727c5ac00007421 */ /* 0x000fe20000000000 */
[----:B------:R-:W-:-:S03]  /*02d0*/  FADD R11, R11, 9.9999997473787516356e-06 ;  /* 0x3727c5ac0b0b7421 */ /* 0x000fc60000000000 */
[----:B------:R-:W0:Y:S08]  /*02e0*/  MUFU.SQRT R15, R0 ;  /* 0x00000000000f7308 */ /* 0x000e300000002000 */
[----:B------:R-:W1:Y:S01]  /*02f0*/  MUFU.SQRT R16, R11 ;  /* 0x0000000b00107308 */ /* 0x000e620000002000 */
[C---:B0-----:R-:W-:Y:S02]  /*0300*/  FSETP.GT.AND P0, PT, R15.reuse, 8.50705917302346158658e+37, PT ;  /* 0x7e8000000f00780b */ /* 0x041fe40003f04000 */
[----:B------:R-:W-:-:S02]  /*0310*/  FSETP.GEU.AND P2, PT, R15, 1.175494350822287508e-38, PT ;  /* 0x008000000f00780b */ /* 0x000fc40003f4e000 */
[C---:B-1----:R-:W-:Y:S02]  /*0320*/  FSETP.GT.AND P1, PT, R16.reuse, 8.50705917302346158658e+37, PT ;  /* 0x7e8000001000780b */ /* 0x042fe40003f24000 */
[----:B------:R-:W-:-:S07]  /*0330*/  FSETP.GEU.AND P3, PT, R16, 1.175494350822287508e-38, PT ;  /* 0x008000001000780b */ /* 0x000fce0003f6e000 */
[----:B------:R-:W-:-:S04]  /*0340*/  @P0 FMUL R15, R15, 0.25 ;  /* 0x3e8000000f0f0820 */ /* 0x000fc80000400000 */
[----:B------:R-:W-:Y:S01]  /*0350*/  @!P2 FMUL R15, R15, 16777216 ;  /* 0x4b8000000f0fa820 */ /* 0x000fe20000400000 */
[----:B------:R-:W-:-:S04]  /*0360*/  @P1 FMUL R16, R16, 0.25 ;  /* 0x3e80000010101820 */ /* 0x000fc80000400000 */
[----:B------:R-:W-:Y:S01]  /*0370*/  @!P3 FMUL R16, R16, 16777216 ;  /* 0x4b8000001010b820 */ /* 0x000fe20000400000 */
[----:B------:R-:W0:Y:S01]  /*0380*/  MUFU.RCP R15, R15 ;  /* 0x0000000f000f7308 */ /* 0x000e220000001000 */
[----:B------:R-:W-:-:S07]  /*0390*/  FSEL R0, R5, 1, P0 ;  /* 0x3f80000005007808 */ /* 0x000fce0000000000 */
[----:B------:R-:W1:Y:S01]  /*03a0*/  MUFU.RCP R16, R16 ;  /* 0x0000001000107308 */ /* 0x000e620000001000 */
[----:B------:R-:W-:Y:S01]  /*03b0*/  FSEL R5, R5, 1, P1 ;  /* 0x3f80000005057808 */ /* 0x000fe20000800000 */
[----:B------:R-:W-:-:S04]  /*03c0*/  @!P2 FMUL R0, R0, 16777216 ;  /* 0x4b8000000000a820 */ /* 0x000fc80000400000 */
[----:B------:R-:W-:Y:S01]  /*03d0*/  @!P3 FMUL R5, R5, 16777216 ;  /* 0x4b8000000505b820 */ /* 0x000fe20000400000 */
[----:B----4-:R-:W-:Y:S01]  /*03e0*/  FADD R12, R12, -R19 ;  /* 0x800000130c0c7221 */ /* 0x010fe20000000000 */
[----:B0-----:R-:W-:Y:S01]  /*03f0*/  FMUL R0, R15, R0 ;  /* 0x000000000f007220 */ /* 0x001fe20000400000 */
[----:B-----5:R-:W-:Y:S01]  /*0400*/  FADD R17, R14, -R17 ;  /* 0x800000110e117221 */ /* 0x020fe20000000000 */
[----:B-1----:R-:W-:-:S03]  /*0410*/  FMUL R5, R16, R5 ;  /* 0x0000000510057220 */ /* 0x002fc60000400000 */
[----:B------:R-:W-:Y:S01]  /*0420*/  FMUL R0, R0, R17 ;  /* 0x0000001100007220 */ /* 0x000fe20000400000 */
[----:B------:R-:W-:-:S03]  /*0430*/  FMUL R5, R5, R12 ;  /* 0x0000000c05057220 */ /* 0x000fc60000400000 */
[----:B--2---:R-:W-:Y:S01]  /*0440*/  FFMA R0, R8, R0, R7 ;  /* 0x0000000008007223 */ /* 0x004fe20000000007 */
[----:B---3--:R-:W-:-:S04]  /*0450*/  FFMA R5, R4, R5, R13 ;  /* 0x0000000504057223 */ /* 0x008fc8000000000d */
[C---:B------:R-:W-:Y:S01]  /*0460*/  FADD R4, R0.reuse, R5 ;  /* 0x0000000500047221 */ /* 0x040fe20000000000 */
[----:B------:R-:W-:-:S04]  /*0470*/  FSETP.GEU.AND P0, PT, R0, -R5, PT ;  /* 0x800000050000720b */ /* 0x000fc80003f0e000 */
[----:B------:R-:W-:-:S05]  /*0480*/  FSEL R5, R4, RZ, P0 ;  /* 0x000000ff04057208 */ /* 0x000fca0000000000 */
[----:B------:R-:W-:Y:S01]  /*0490*/  STG.E desc[UR4][R2.64], R5 ;  /* 0x0000000502007986 */ /* 0x000fe2000c101904 */
[----:B------:R-:W-:Y:S05]  /*04a0*/  EXIT ;  /* 0x000000000000794d */ /* 0x000fea0003800000 */
.L_x_0:
[----:B------:R-:W-:-:S00]  /*04b0*/  BRA `(.L_x_0) ;  /* 0xfffffffc00fc7947 */ /* 0x000fc0000383ffff */
[----:B------:R-:W-:-:S00]  /*04c0*/  NOP ;  /* 0x0000000000007918 */ /* 0x000fc00000000000 */
        /* <DEDUP_REMOVED lines=11> */
.L_x_1:


//--------------------- .nv.global.init           --------------------------
	.section	.nv.global.init,"aw",@progbits
.nv.global.init:
	.type		_$_str,@object
	.size		_$_str,(_$_str_$_2 - _$_str)
_$_str:
        /*0000*/ 	.byte	0x5f, 0x5f, 0x43, 0x55, 0x44, 0x41, 0x5f, 0x46, 0x54, 0x5a, 0x00
	.type		_$_str_$_2,@object
	.size		_$_str_$_2,(.L_1 - _$_str_$_2)
_$_str_$_2:
        /*000b*/ 	.byte	0x5f, 0x5f, 0x43, 0x55, 0x44, 0x41, 0x5f, 0x50, 0x52, 0x45, 0x43, 0x5f, 0x53, 0x51, 0x52, 0x54
        /*001b*/ 	.byte	0x00
.L_1:


//--------------------- .nv.constant0.triton_poi_fused__native_batch_norm_legit_no_training_add_relu_21 --------------------------
	.section	.nv.constant0.triton_poi_fused__native_batch_norm_legit_no_training_add_relu_21,"a",@progbits
	.sectionflags	@""
	.align	4
.nv.constant0.triton_poi_fused__native_batch_norm_legit_no_training_add_relu_21:
	.zero		620
